	.headerflags	@"EF_CUDA_TEXMODE_UNIFIED EF_CUDA_64BIT_ADDRESS EF_CUDA_ACCELERATORS EF_CUDA_SM90 EF_CUDA_VIRTUAL_SM(EF_CUDA_SM90)"
	.elftype	@"ET_EXEC"


//--------------------- .nv.info                  --------------------------
	.section	.nv.info,"",@"SHT_CUDA_INFO"
	.align	4


	//----- nvinfo : EIATTR_REGCOUNT
	.align		4
        /*0000*/ 	.byte	0x04, 0x2f
        /*0002*/ 	.short	(.L_1 - .L_0)
	.align		4
.L_0:
        /*0004*/ 	.word	index@(triton_poi_fused__to_copy_add_arange_mul_22)
        /*0008*/ 	.word	0x0000000a


	//----- nvinfo : EIATTR_MIN_STACK_SIZE
	.align		4
.L_1:
        /*000c*/ 	.byte	0x04, 0x12
        /*000e*/ 	.short	(.L_3 - .L_2)
	.align		4
.L_2:
        /*0010*/ 	.word	index@(triton_poi_fused__to_copy_add_arange_mul_22)
        /*0014*/ 	.word	0x00000000


	//----- nvinfo : EIATTR_FRAME_SIZE
	.align		4
.L_3:
        /*0018*/ 	.byte	0x04, 0x11
        /*001a*/ 	.short	(.L_5 - .L_4)
	.align		4
.L_4:
        /*001c*/ 	.word	index@(triton_poi_fused__to_copy_add_arange_mul_22)
        /*0020*/ 	.word	0x00000000


	//----- nvinfo : EIATTR_MIN_STACK_SIZE
	.align		4
.L_5:
        /*0024*/ 	.byte	0x04, 0x12
        /*0026*/ 	.short	(.L_7 - .L_6)
	.align		4
.L_6:
        /*0028*/ 	.word	index@(triton_poi_fused__to_copy_add_arange_mul_22)
        /*002c*/ 	.word	0x00000000
.L_7:


//--------------------- .nv.info.triton_poi_fused__to_copy_add_arange_mul_22 --------------------------
	.section	.nv.info.triton_poi_fused__to_copy_add_arange_mul_22,"",@"SHT_CUDA_INFO"
	.sectionflags	@""
	.align	4


	//----- nvinfo : EIATTR_CUDA_API_VERSION
	.align		4
        /*0000*/ 	.byte	0x04, 0x37
        /*0002*/ 	.short	(.L_9 - .L_8)
.L_8:
        /*0004*/ 	.word	0x0000007c


	//----- nvinfo : EIATTR_KPARAM_INFO
	.align		4
.L_9:
        /*0008*/ 	.byte	0x04, 0x17
        /*000a*/ 	.short	(.L_11 - .L_10)
.L_10:
        /*000c*/ 	.word	0x00000000
        /*0010*/ 	.short	0x0001
        /*0012*/ 	.short	0x0008
        /*0014*/ 	.byte	0x00, 0xf0, 0x11, 0x00


	//----- nvinfo : EIATTR_KPARAM_INFO
	.align		4
.L_11:
        /*0018*/ 	.byte	0x04, 0x17
        /*001a*/ 	.short	(.L_13 - .L_12)
.L_12:
        /*001c*/ 	.word	0x00000000
        /*0020*/ 	.short	0x0000
        /*0022*/ 	.short	0x0000
        /*0024*/ 	.byte	0x00, 0xf4, 0x21, 0x00


	//----- nvinfo : EIATTR_SPARSE_MMA_MASK
	.align		4
.L_13:
        /*0028*/ 	.byte	0x03, 0x50
        /*002a*/ 	.short	0x0000


	//----- nvinfo : EIATTR_MAXREG_COUNT
	.align		4
        /*002c*/ 	.byte	0x03, 0x1b
        /*002e*/ 	.short	0x00ff


	//----- nvinfo : EIATTR_EXIT_INSTR_OFFSETS
	.align		4
        /*0030*/ 	.byte	0x04, 0x1c
        /*0032*/ 	.short	(.L_15 - .L_14)


	//   ....[0]....
.L_14:
        /*0034*/ 	.word	0x00000120


	//   ....[1]....
        /*0038*/ 	.word	0x00000150


	//----- nvinfo : EIATTR_REQNTID
	.align		4
.L_15:
        /*003c*/ 	.byte	0x04, 0x10
        /*003e*/ 	.short	(.L_17 - .L_16)
.L_16:
        /*0040*/ 	.word	0x00000020
        /*0044*/ 	.word	0x00000001
        /*0048*/ 	.word	0x00000001


	//----- nvinfo : EIATTR_CBANK_PARAM_SIZE
	.align		4
.L_17:
        /*004c*/ 	.byte	0x03, 0x19
        /*004e*/ 	.short	0x000c


	//----- nvinfo : EIATTR_PARAM_CBANK
	.align		4
        /*0050*/ 	.byte	0x04, 0x0a
        /*0052*/ 	.short	(.L_19 - .L_18)
	.align		4
.L_18:
        /*0054*/ 	.word	index@(.nv.constant0.triton_poi_fused__to_copy_add_arange_mul_22)
        /*0058*/ 	.short	0x0210
        /*005a*/ 	.short	0x000c


	//----- nvinfo : EIATTR_SW_WAR
	.align		4
.L_19:
        /*005c*/ 	.byte	0x04, 0x36
        /*005e*/ 	.short	(.L_21 - .L_20)
.L_20:
        /*0060*/ 	.word	0x00000008
.L_21:


//--------------------- .nv.callgraph             --------------------------
	.section	.nv.callgraph,"",@"SHT_CUDA_CALLGRAPH"
	.align	4
	.sectionentsize	8
	.align		4
        /*0000*/ 	.word	0x00000000
	.align		4
        /*0004*/ 	.word	0xffffffff
	.align		4
        /*0008*/ 	.word	0x00000000
	.align		4
        /*000c*/ 	.word	0xfffffffe
	.align		4
        /*0010*/ 	.word	0x00000000
	.align		4
        /*0014*/ 	.word	0xfffffffd
	.align		4
        /*0018*/ 	.word	0x00000000
	.align		4
        /*001c*/ 	.word	0xfffffffc


//--------------------- .text.triton_poi_fused__to_copy_add_arange_mul_22 --------------------------
	.section	.text.triton_poi_fused__to_copy_add_arange_mul_22,"ax",@progbits
	.align	128
        .global         triton_poi_fused__to_copy_add_arange_mul_22
        .type           triton_poi_fused__to_copy_add_arange_mul_22,@function
        .size           triton_poi_fused__to_copy_add_arange_mul_22,(.L_x_1 - triton_poi_fused__to_copy_add_arange_mul_22)
        .other          triton_poi_fused__to_copy_add_arange_mul_22,@"STO_CUDA_ENTRY STV_DEFAULT"
triton_poi_fused__to_copy_add_arange_mul_22:
.text.triton_poi_fused__to_copy_add_arange_mul_22:
[----:B------:R-:W0:Y:S02]  /*0000*/  LDC R1, c[0x0][0x28] ;  /* 0x00000a00ff017b82 */ /* 0x000e240000000800 */
[----:B------:R-:W1:Y:S01]  /*0010*/  S2R R0, SR_TID.X ;  /* 0x0000000000007919 */ /* 0x000e620000002100 */
[----:B------:R-:W2:Y:S01]  /*0020*/  LDC.64 R2, c[0x0][0x210] ;  /* 0x00008400ff027b82 */ /* 0x000ea20000000a00 */
[----:B------:R-:W3:Y:S01]  /*0030*/  S2R R5, SR_CTAID.X ;  /* 0x0000000000057919 */ /* 0x000ee20000002500 */
[----:B-1----:R-:W-:-:S05]  /*0040*/  IMAD.SHL.U32 R0, R0, 0x2, RZ ;  /* 0x0000000200007824 */ /* 0x002fca00078e00ff */
[----:B------:R-:W-:-:S05]  /*0050*/  LOP3.LUT R0, R0, 0x3e, RZ, 0xc0, !PT ;  /* 0x0000003e00007812 */ /* 0x000fca00078ec0ff */
[----:B---3--:R-:W-:-:S04]  /*0060*/  IMAD R5, R5, 0x40, R0 ;  /* 0x0000004005057824 */ /* 0x008fc800078e0200 */
[C---:B------:R-:W-:Y:S01]  /*0070*/  VIADD R0, R5.reuse, 0x1 ;  /* 0x0000000105007836 */ /* 0x040fe20000000000 */
[----:B------:R-:W-:Y:S01]  /*0080*/  I2FP.F32.S32 R4, R5 ;  /* 0x0000000500047245 */ /* 0x000fe20000201400 */
[C---:B--2---:R-:W-:Y:S01]  /*0090*/  IMAD.WIDE R2, R5.reuse, 0x8, R2 ;  /* 0x0000000805027825 */ /* 0x044fe200078e0202 */
[----:B------:R-:W-:Y:S02]  /*00a0*/  ISETP.GE.AND P0, PT, R5, 0x40, PT ;  /* 0x000000400500780c */ /* 0x000fe40003f06270 */
[----:B------:R-:W-:Y:S01]  /*00b0*/  I2FP.F32.S32 R0, R0 ;  /* 0x0000000000007245 */ /* 0x000fe20000201400 */
[----:B------:R-:W-:-:S04]  /*00c0*/  FMUL R4, R4, 0.5 ;  /* 0x3f00000004047820 */ /* 0x000fc80000400000 */
[----:B------:R-:W-:Y:S02]  /*00d0*/  FMUL R0, R0, 0.5 ;  /* 0x3f00000000007820 */ /* 0x000fe40000400000 */
[----:B------:R-:W1:Y:S08]  /*00e0*/  F2I.TRUNC.NTZ R4, R4 ;  /* 0x0000000400047305 */ /* 0x000e70000020f100 */
[----:B------:R-:W2:Y:S01]  /*00f0*/  F2I.TRUNC.NTZ R6, R0 ;  /* 0x0000000000067305 */ /* 0x000ea2000020f100 */
[----:B-1----:R-:W-:-:S02]  /*0100*/  SHF.R.S32.HI R5, RZ, 0x1f, R4 ;  /* 0x0000001fff057819 */ /* 0x002fc40000011404 */
[----:B--2---:R-:W-:Y:S01]  /*0110*/  SHF.R.S32.HI R7, RZ, 0x1f, R6 ;  /* 0x0000001fff077819 */ /* 0x004fe20000011406 */
[----:B------:R-:W-:Y:S06]  /*0120*/  @P0 EXIT ;  /* 0x000000000000094d */ /* 0x000fec0003800000 */
[----:B------:R-:W-:Y:S02]  /*0130*/  ULDC.64 UR4, c[0x0][0x208] ;  /* 0x0000820000047ab9 */ /* 0x000fe40000000a00 */
[----:B------:R-:W-:Y:S01]  /*0140*/  STG.E.128 desc[UR4][R2.64], R4 ;  /* 0x0000000402007986 */ /* 0x000fe2000c101d04 */
[----:B------:R-:W-:Y:S05]  /*0150*/  EXIT ;  /* 0x000000000000794d */ /* 0x000fea0003800000 */
.L_x_0:
[----:B------:R-:W-:-:S00]  /*0160*/  BRA `(.L_x_0) ;  /* 0xfffffffc00fc7947 */ /* 0x000fc0000383ffff */
[----:B------:R-:W-:-:S00]  /*0170*/  NOP ;  /* 0x0000000000007918 */ /* 0x000fc00000000000 */
        /* <DEDUP_REMOVED lines=8> */
.L_x_1:


//--------------------- .nv.constant0.triton_poi_fused__to_copy_add_arange_mul_22 --------------------------
	.section	.nv.constant0.triton_poi_fused__to_copy_add_arange_mul_22,"a",@progbits
	.sectionflags	@""
	.align	4
.nv.constant0.triton_poi_fused__to_copy_add_arange_mul_22:
	.zero		540
